//
// Generated by NVIDIA NVVM Compiler
//
// Compiler Build ID: CL-36424714
// Cuda compilation tools, release 13.0, V13.0.88
// Based on NVVM 20.0.0
//

.version 9.0
.target sm_100
.address_size 64

	// .globl	_Z14suma_2_enterosPiS_S_

.visible .entry _Z14suma_2_enterosPiS_S_(
	.param .u64 .ptr .align 1 _Z14suma_2_enterosPiS_S__param_0,
	.param .u64 .ptr .align 1 _Z14suma_2_enterosPiS_S__param_1,
	.param .u64 .ptr .align 1 _Z14suma_2_enterosPiS_S__param_2
)
{
	.reg .b32 	%r<4>;
	.reg .b64 	%rd<7>;

	ld.param.u64 	%rd1, [_Z14suma_2_enterosPiS_S__param_0];
	ld.param.u64 	%rd2, [_Z14suma_2_enterosPiS_S__param_1];
	ld.param.u64 	%rd3, [_Z14suma_2_enterosPiS_S__param_2];
	cvta.to.global.u64 	%rd4, %rd3;
	cvta.to.global.u64 	%rd5, %rd2;
	cvta.to.global.u64 	%rd6, %rd1;
	ld.global.u32 	%r1, [%rd6];
	ld.global.u32 	%r2, [%rd5];
	add.s32 	%r3, %r2, %r1;
	st.global.u32 	[%rd4], %r3;
	ret;

}


// ===== COMPILED SASS (sm_100) =====

	.target	sm_100

	.elftype	@"ET_EXEC"


//--------------------- .note.nv.tkinfo           --------------------------
	.section	.note.nv.tkinfo,"",@"SHT_NOTE"
	.sectionflags	@"SHF_NOTE_NV_TKINFO"
	.tkinfo
        /*0018*/ 	.word	0x00000002
        /*0030*/ 	.string	""
        /*0030*/ 	.string	"ptxas"
        /*0030*/ 	.string	"Cuda compilation tools, release 13.0, V13.0.88"
        /*0030*/ 	.string	"Build cuda_13.0.r13.0/compiler.36424714_0"
        /*0030*/ 	.string	"-arch sm_100 -m 64 "



//--------------------- .note.nv.cuinfo           --------------------------
	.section	.note.nv.cuinfo,"",@"SHT_NOTE"
	.sectionflags	@"SHF_NOTE_NV_CUINFO"
        /*0018*/ 	.short	0x0002
        /*001a*/ 	.short	0x0064
        /*001c*/ 	.short	0x0082
	.zero		2


//--------------------- .nv.info                  --------------------------
	.section	.nv.info,"",@"SHT_CUDA_INFO"
	.align	4


	//----- nvinfo : EIATTR_REGCOUNT
	.align		4
        /*0000*/ 	.byte	0x04, 0x2f
        /*0002*/ 	.short	(.L_1 - .L_0)
	.align		4
.L_0:
        /*0004*/ 	.word	index@(_Z14suma_2_enterosPiS_S_)
        /*0008*/ 	.word	0x0000000c


	//----- nvinfo : EIATTR_FRAME_SIZE
	.align		4
.L_1:
        /*000c*/ 	.byte	0x04, 0x11
        /*000e*/ 	.short	(.L_3 - .L_2)
	.align		4
.L_2:
        /*0010*/ 	.word	index@(_Z14suma_2_enterosPiS_S_)
        /*0014*/ 	.word	0x00000000


	//----- nvinfo : EIATTR_MIN_STACK_SIZE
	.align		4
.L_3:
        /*0018*/ 	.byte	0x04, 0x12
        /*001a*/ 	.short	(.L_5 - .L_4)
	.align		4
.L_4:
        /*001c*/ 	.word	index@(_Z14suma_2_enterosPiS_S_)
        /*0020*/ 	.word	0x00000000
.L_5:


//--------------------- .nv.compat                --------------------------
	.section	.nv.compat,"",@"SHT_CUDA_COMPAT_INFO"
	.align	4
        /*0000*/ 	.byte	0x02, 0x09, 0x00, 0x00, 0x02, 0x02, 0x01, 0x00, 0x02, 0x05, 0x05, 0x00, 0x03, 0x07, 0x01, 0x01
        /*0010*/ 	.byte	0x02, 0x03, 0x00, 0x00, 0x02, 0x06, 0x01, 0x00, 0x04, 0x0b, 0x08, 0x00, 0x09, 0x00, 0x00, 0x00
        /*0020*/ 	.byte	0x00, 0x00, 0x00, 0x00


//--------------------- .nv.info._Z14suma_2_enterosPiS_S_ --------------------------
	.section	.nv.info._Z14suma_2_enterosPiS_S_,"",@"SHT_CUDA_INFO"
	.sectionflags	@""
	.align	4


	//----- nvinfo : EIATTR_CUDA_API_VERSION
	.align		4
        /*0000*/ 	.byte	0x04, 0x37
        /*0002*/ 	.short	(.L_7 - .L_6)
.L_6:
        /*0004*/ 	.word	0x00000082


	//----- nvinfo : EIATTR_KPARAM_INFO
	.align		4
.L_7:
        /*0008*/ 	.byte	0x04, 0x17
        /*000a*/ 	.short	(.L_9 - .L_8)
.L_8:
        /*000c*/ 	.word	0x00000000
        /*0010*/ 	.short	0x0002
        /*0012*/ 	.short	0x0010
        /*0014*/ 	.byte	0x00, 0xf5, 0x21, 0x00


	//----- nvinfo : EIATTR_KPARAM_INFO
	.align		4
.L_9:
        /*0018*/ 	.byte	0x04, 0x17
        /*001a*/ 	.short	(.L_11 - .L_10)
.L_10:
        /*001c*/ 	.word	0x00000000
        /*0020*/ 	.short	0x0001
        /*0022*/ 	.short	0x0008
        /*0024*/ 	.byte	0x00, 0xf5, 0x21, 0x00


	//----- nvinfo : EIATTR_KPARAM_INFO
	.align		4
.L_11:
        /*0028*/ 	.byte	0x04, 0x17
        /*002a*/ 	.short	(.L_13 - .L_12)
.L_12:
        /*002c*/ 	.word	0x00000000
        /*0030*/ 	.short	0x0000
        /*0032*/ 	.short	0x0000
        /*0034*/ 	.byte	0x00, 0xf5, 0x21, 0x00


	//----- nvinfo : EIATTR_SPARSE_MMA_MASK
	.align		4
.L_13:
        /*0038*/ 	.byte	0x03, 0x50
        /*003a*/ 	.short	0x0000


	//----- nvinfo : EIATTR_MAXREG_COUNT
	.align		4
        /*003c*/ 	.byte	0x03, 0x1b
        /*003e*/ 	.short	0x00ff


	//----- nvinfo : EIATTR_MERCURY_ISA_VERSION
	.align		4
        /*0040*/ 	.byte	0x03, 0x5f
        /*0042*/ 	.short	0x0101


	//----- nvinfo : EIATTR_VRC_CTA_INIT_COUNT
	.align		4
        /*0044*/ 	.byte	0x02, 0x4a
	.zero		1
	.zero		1


	//----- nvinfo : EIATTR_EXIT_INSTR_OFFSETS
	.align		4
        /*0048*/ 	.byte	0x04, 0x1c
        /*004a*/ 	.short	(.L_15 - .L_14)


	//   ....[0]....
.L_14:
        /*004c*/ 	.word	0x00000090


	//----- nvinfo : EIATTR_CBANK_PARAM_SIZE
	.align		4
.L_15:
        /*0050*/ 	.byte	0x03, 0x19
        /*0052*/ 	.short	0x0018


	//----- nvinfo : EIATTR_PARAM_CBANK
	.align		4
        /*0054*/ 	.byte	0x04, 0x0a
        /*0056*/ 	.short	(.L_17 - .L_16)
	.align		4
.L_16:
        /*0058*/ 	.word	index@(.nv.constant0._Z14suma_2_enterosPiS_S_)
        /*005c*/ 	.short	0x0380
        /*005e*/ 	.short	0x0018


	//----- nvinfo : EIATTR_SW_WAR
	.align		4
.L_17:
        /*0060*/ 	.byte	0x04, 0x36
        /*0062*/ 	.short	(.L_19 - .L_18)
.L_18:
        /*0064*/ 	.word	0x00000008
.L_19:


//--------------------- .nv.callgraph             --------------------------
	.section	.nv.callgraph,"",@"SHT_CUDA_CALLGRAPH"
	.align	4
	.sectionentsize	8
	.align		4
        /*0000*/ 	.word	0x00000000
	.align		4
        /*0004*/ 	.word	0xffffffff
	.align		4
        /*0008*/ 	.word	0x00000000
	.align		4
        /*000c*/ 	.word	0xfffffffe
	.align		4
        /*0010*/ 	.word	0x00000000
	.align		4
        /*0014*/ 	.word	0xfffffffd
	.align		4
        /*0018*/ 	.word	0x00000000
	.align		4
        /*001c*/ 	.word	0xfffffffc


//--------------------- .text._Z14suma_2_enterosPiS_S_ --------------------------
	.section	.text._Z14suma_2_enterosPiS_S_,"ax",@progbits
	.align	128
        .global         _Z14suma_2_enterosPiS_S_
        .type           _Z14suma_2_enterosPiS_S_,@function
        .size           _Z14suma_2_enterosPiS_S_,(.L_x_1 - _Z14suma_2_enterosPiS_S_)
        .other          _Z14suma_2_enterosPiS_S_,@"STO_CUDA_ENTRY STV_DEFAULT"
_Z14suma_2_enterosPiS_S_:
.text._Z14suma_2_enterosPiS_S_:
[----:B------:R-:W-:Y:S08]  /*0000*/  LDC R1, c[0x0][0x37c] ;  /* 0x0000df00ff017b82 */ /* 0x000ff00000000800 */
[----:B------:R-:W0:Y:S01]  /*0010*/  LDC.64 R2, c[0x0][0x380] ;  /* 0x0000e000ff027b82 */ /* 0x000e220000000a00 */
[----:B------:R-:W0:Y:S07]  /*0020*/  LDCU.64 UR4, c[0x0][0x358] ;  /* 0x00006b00ff0477ac */ /* 0x000e2e0008000a00 */
[----:B------:R-:W1:Y:S01]  /*0030*/  LDC.64 R4, c[0x0][0x388] ;  /* 0x0000e200ff047b82 */ /* 0x000e620000000a00 */
[----:B0-----:R-:W2:Y:S04]  /*0040*/  LDG.E R2, desc[UR4][R2.64] ;  /* 0x0000000402027981 */ /* 0x001ea8000c1e1900 */
[----:B-1----:R-:W2:Y:S03]  /*0050*/  LDG.E R5, desc[UR4][R4.64] ;  /* 0x0000000404057981 */ /* 0x002ea6000c1e1900 */
[----:B------:R-:W0:Y:S01]  /*0060*/  LDC.64 R6, c[0x0][0x390] ;  /* 0x0000e400ff067b82 */ /* 0x000e220000000a00 */
[----:B--2---:R-:W-:-:S05]  /*0070*/  IADD3 R9, PT, PT, R2, R5, RZ ;  /* 0x0000000502097210 */ /* 0x004fca0007ffe0ff */
[----:B0-----:R-:W-:Y:S01]  /*0080*/  STG.E desc[UR4][R6.64], R9 ;  /* 0x0000000906007986 */ /* 0x001fe2000c101904 */
[----:B------:R-:W-:Y:S05]  /*0090*/  EXIT ;  /* 0x000000000000794d */ /* 0x000fea0003800000 */
.L_x_0:
[----:B------:R-:W-:-:S00]  /*00a0*/  BRA `(.L_x_0) ;  /* 0xfffffffc00fc7947 */ /* 0x000fc0000383ffff */
[----:B------:R-:W-:-:S00]  /*00b0*/  NOP ;  /* 0x0000000000007918 */ /* 0x000fc00000000000 */
        /* <DEDUP_REMOVED lines=12> */
.L_x_1:


//--------------------- .nv.shared.reserved.0     --------------------------
	.section	.nv.shared.reserved.0,"aw",@nobits
	.weak		__nv_reservedSMEM_offset_0_alias
	.size		__nv_reservedSMEM_offset_0_alias, 0, 64
	.other		__nv_reservedSMEM_offset_0_alias,@"STO_CUDA_RESERVED_SHARED STV_DEFAULT"
__nv_reservedSMEM_offset_0_alias:
	.zero		0
	.zero		64


//--------------------- .nv.constant0._Z14suma_2_enterosPiS_S_ --------------------------
	.section	.nv.constant0._Z14suma_2_enterosPiS_S_,"a",@progbits
	.sectionflags	@""
	.align	4
.nv.constant0._Z14suma_2_enterosPiS_S_:
	.zero		920


//--------------------- SYMBOLS --------------------------

	.type		.nv.reservedSmem.offset0,@object
	.size		.nv.reservedSmem.offset0,0x4
